//
// Generated by NVIDIA NVVM Compiler
//
// Compiler Build ID: CL-36424714
// Cuda compilation tools, release 13.0, V13.0.88
// Based on NVVM 20.0.0
//

.version 9.0
.target sm_100
.address_size 64

	// .globl	_Z10sum_primesPimPy
// blockPrimes has been demoted

.visible .entry _Z10sum_primesPimPy(
	.param .u64 .ptr .align 1 _Z10sum_primesPimPy_param_0,
	.param .u64 _Z10sum_primesPimPy_param_1,
	.param .u64 .ptr .align 1 _Z10sum_primesPimPy_param_2
)
{
	.reg .pred 	%p<15>;
	.reg .b32 	%r<55>;
	.reg .b64 	%rd<98>;
	// demoted variable
	.shared .align 4 .b8 blockPrimes[2048];
	ld.param.u64 	%rd19, [_Z10sum_primesPimPy_param_0];
	ld.param.u64 	%rd20, [_Z10sum_primesPimPy_param_1];
	ld.param.u64 	%rd21, [_Z10sum_primesPimPy_param_2];
	mov.u32 	%r1, %ctaid.x;
	mov.u32 	%r2, %ntid.x;
	mov.u32 	%r3, %tid.x;
	mad.lo.s32 	%r4, %r1, %r2, %r3;
	setp.gt.s32 	%p1, %r4, 999292;
	mov.b32 	%r47, 0;
	@%p1 bra 	$L__BB0_6;
	shl.b32 	%r29, %r4, 1;
	add.s32 	%r5, %r29, 1413;
	setp.eq.s64 	%p2, %rd20, 0;
	mov.b64 	%rd88, 0;
	@%p2 bra 	$L__BB0_5;
	cvta.to.global.u64 	%rd1, %rd19;
	mov.b64 	%rd87, 0;
	bra.uni 	$L__BB0_4;
$L__BB0_3:
	add.s64 	%rd87, %rd87, 1;
	setp.le.u64 	%p4, %rd20, %rd87;
	mov.u64 	%rd88, %rd20;
	@%p4 bra 	$L__BB0_5;
$L__BB0_4:
	shl.b64 	%rd24, %rd87, 2;
	add.s64 	%rd25, %rd1, %rd24;
	ld.global.u32 	%r30, [%rd25];
	rem.s32 	%r31, %r5, %r30;
	setp.ne.s32 	%p3, %r31, 0;
	mov.u64 	%rd88, %rd87;
	@%p3 bra 	$L__BB0_3;
$L__BB0_5:
	setp.eq.s64 	%p5, %rd20, %rd88;
	selp.b32 	%r47, %r5, 0, %p5;
$L__BB0_6:
	shl.b32 	%r32, %r3, 2;
	mov.u32 	%r33, blockPrimes;
	add.s32 	%r34, %r33, %r32;
	st.shared.u32 	[%r34], %r47;
	bar.sync 	0;
	setp.ne.s32 	%p6, %r3, 0;
	@%p6 bra 	$L__BB0_20;
	cvta.to.global.u64 	%rd28, %rd21;
	mul.wide.u32 	%rd29, %r1, 8;
	add.s64 	%rd5, %rd28, %rd29;
	and.b32  	%r8, %r2, 15;
	setp.lt.u32 	%p7, %r2, 16;
	mov.b32 	%r51, 0;
	mov.b64 	%rd97, 0;
	@%p7 bra 	$L__BB0_10;
	and.b32  	%r51, %r2, 2032;
	add.s32 	%r48, %r33, 32;
	and.b32  	%r38, %r2, -16;
	neg.s32 	%r49, %r38;
	mov.b64 	%rd97, 0;
$L__BB0_9:
	.pragma "nounroll";
	ld.shared.s32 	%rd31, [%r48+-32];
	add.s64 	%rd32, %rd97, %rd31;
	ld.shared.s32 	%rd33, [%r48+-28];
	add.s64 	%rd34, %rd32, %rd33;
	ld.shared.s32 	%rd35, [%r48+-24];
	add.s64 	%rd36, %rd34, %rd35;
	ld.shared.s32 	%rd37, [%r48+-20];
	add.s64 	%rd38, %rd36, %rd37;
	ld.shared.s32 	%rd39, [%r48+-16];
	add.s64 	%rd40, %rd38, %rd39;
	ld.shared.s32 	%rd41, [%r48+-12];
	add.s64 	%rd42, %rd40, %rd41;
	ld.shared.s32 	%rd43, [%r48+-8];
	add.s64 	%rd44, %rd42, %rd43;
	ld.shared.s32 	%rd45, [%r48+-4];
	add.s64 	%rd46, %rd44, %rd45;
	ld.shared.s32 	%rd47, [%r48];
	add.s64 	%rd48, %rd46, %rd47;
	ld.shared.s32 	%rd49, [%r48+4];
	add.s64 	%rd50, %rd48, %rd49;
	ld.shared.s32 	%rd51, [%r48+8];
	add.s64 	%rd52, %rd50, %rd51;
	ld.shared.s32 	%rd53, [%r48+12];
	add.s64 	%rd54, %rd52, %rd53;
	ld.shared.s32 	%rd55, [%r48+16];
	add.s64 	%rd56, %rd54, %rd55;
	ld.shared.s32 	%rd57, [%r48+20];
	add.s64 	%rd58, %rd56, %rd57;
	ld.shared.s32 	%rd59, [%r48+24];
	add.s64 	%rd60, %rd58, %rd59;
	ld.shared.s32 	%rd61, [%r48+28];
	add.s64 	%rd97, %rd60, %rd61;
	add.s32 	%r49, %r49, 16;
	add.s32 	%r48, %r48, 64;
	setp.ne.s32 	%p8, %r49, 0;
	@%p8 bra 	$L__BB0_9;
$L__BB0_10:
	setp.eq.s32 	%p9, %r8, 0;
	@%p9 bra 	$L__BB0_19;
	and.b32  	%r16, %r2, 7;
	setp.lt.u32 	%p10, %r8, 8;
	@%p10 bra 	$L__BB0_13;
	shl.b32 	%r39, %r51, 2;
	add.s32 	%r41, %r33, %r39;
	ld.shared.s32 	%rd63, [%r41];
	add.s64 	%rd64, %rd97, %rd63;
	ld.shared.s32 	%rd65, [%r41+4];
	add.s64 	%rd66, %rd64, %rd65;
	ld.shared.s32 	%rd67, [%r41+8];
	add.s64 	%rd68, %rd66, %rd67;
	ld.shared.s32 	%rd69, [%r41+12];
	add.s64 	%rd70, %rd68, %rd69;
	ld.shared.s32 	%rd71, [%r41+16];
	add.s64 	%rd72, %rd70, %rd71;
	ld.shared.s32 	%rd73, [%r41+20];
	add.s64 	%rd74, %rd72, %rd73;
	ld.shared.s32 	%rd75, [%r41+24];
	add.s64 	%rd76, %rd74, %rd75;
	ld.shared.s32 	%rd77, [%r41+28];
	add.s64 	%rd97, %rd76, %rd77;
	add.s32 	%r51, %r51, 8;
$L__BB0_13:
	setp.eq.s32 	%p11, %r16, 0;
	@%p11 bra 	$L__BB0_19;
	and.b32  	%r19, %r2, 3;
	setp.lt.u32 	%p12, %r16, 4;
	@%p12 bra 	$L__BB0_16;
	shl.b32 	%r42, %r51, 2;
	add.s32 	%r44, %r33, %r42;
	ld.shared.s32 	%rd79, [%r44];
	add.s64 	%rd80, %rd97, %rd79;
	ld.shared.s32 	%rd81, [%r44+4];
	add.s64 	%rd82, %rd80, %rd81;
	ld.shared.s32 	%rd83, [%r44+8];
	add.s64 	%rd84, %rd82, %rd83;
	ld.shared.s32 	%rd85, [%r44+12];
	add.s64 	%rd97, %rd84, %rd85;
	add.s32 	%r51, %r51, 4;
$L__BB0_16:
	setp.eq.s32 	%p13, %r19, 0;
	@%p13 bra 	$L__BB0_19;
	shl.b32 	%r45, %r51, 2;
	add.s32 	%r54, %r33, %r45;
	neg.s32 	%r53, %r19;
$L__BB0_18:
	.pragma "nounroll";
	ld.shared.s32 	%rd86, [%r54];
	add.s64 	%rd97, %rd97, %rd86;
	add.s32 	%r54, %r54, 4;
	add.s32 	%r53, %r53, 1;
	setp.ne.s32 	%p14, %r53, 0;
	@%p14 bra 	$L__BB0_18;
$L__BB0_19:
	st.global.u64 	[%rd5], %rd97;
$L__BB0_20:
	ret;

}


// ===== COMPILED SASS (sm_100) =====

	.target	sm_100

	.elftype	@"ET_EXEC"


//--------------------- .note.nv.tkinfo           --------------------------
	.section	.note.nv.tkinfo,"",@"SHT_NOTE"
	.sectionflags	@"SHF_NOTE_NV_TKINFO"
	.tkinfo
        /*0018*/ 	.word	0x00000002
        /*0030*/ 	.string	""
        /*0030*/ 	.string	"ptxas"
        /*0030*/ 	.string	"Cuda compilation tools, release 13.0, V13.0.88"
        /*0030*/ 	.string	"Build cuda_13.0.r13.0/compiler.36424714_0"
        /*0030*/ 	.string	"-arch sm_100 -m 64 "



//--------------------- .note.nv.cuinfo           --------------------------
	.section	.note.nv.cuinfo,"",@"SHT_NOTE"
	.sectionflags	@"SHF_NOTE_NV_CUINFO"
        /*0018*/ 	.short	0x0002
        /*001a*/ 	.short	0x0064
        /*001c*/ 	.short	0x0082
	.zero		2


//--------------------- .nv.info                  --------------------------
	.section	.nv.info,"",@"SHT_CUDA_INFO"
	.align	4


	//----- nvinfo : EIATTR_REGCOUNT
	.align		4
        /*0000*/ 	.byte	0x04, 0x2f
        /*0002*/ 	.short	(.L_1 - .L_0)
	.align		4
.L_0:
        /*0004*/ 	.word	index@(_Z10sum_primesPimPy)
        /*0008*/ 	.word	0x00000018


	//----- nvinfo : EIATTR_FRAME_SIZE
	.align		4
.L_1:
        /*000c*/ 	.byte	0x04, 0x11
        /*000e*/ 	.short	(.L_3 - .L_2)
	.align		4
.L_2:
        /*0010*/ 	.word	index@(_Z10sum_primesPimPy)
        /*0014*/ 	.word	0x00000000


	//----- nvinfo : EIATTR_MIN_STACK_SIZE
	.align		4
.L_3:
        /*0018*/ 	.byte	0x04, 0x12
        /*001a*/ 	.short	(.L_5 - .L_4)
	.align		4
.L_4:
        /*001c*/ 	.word	index@(_Z10sum_primesPimPy)
        /*0020*/ 	.word	0x00000000
.L_5:


//--------------------- .nv.compat                --------------------------
	.section	.nv.compat,"",@"SHT_CUDA_COMPAT_INFO"
	.align	4
        /*0000*/ 	.byte	0x02, 0x09, 0x00, 0x00, 0x02, 0x02, 0x01, 0x00, 0x02, 0x05, 0x05, 0x00, 0x03, 0x07, 0x01, 0x01
        /*0010*/ 	.byte	0x02, 0x03, 0x00, 0x00, 0x02, 0x06, 0x01, 0x00, 0x04, 0x0b, 0x08, 0x00, 0x09, 0x00, 0x00, 0x00
        /*0020*/ 	.byte	0x00, 0x00, 0x00, 0x00


//--------------------- .nv.info._Z10sum_primesPimPy --------------------------
	.section	.nv.info._Z10sum_primesPimPy,"",@"SHT_CUDA_INFO"
	.sectionflags	@""
	.align	4


	//----- nvinfo : EIATTR_CUDA_API_VERSION
	.align		4
        /*0000*/ 	.byte	0x04, 0x37
        /*0002*/ 	.short	(.L_7 - .L_6)
.L_6:
        /*0004*/ 	.word	0x00000082


	//----- nvinfo : EIATTR_KPARAM_INFO
	.align		4
.L_7:
        /*0008*/ 	.byte	0x04, 0x17
        /*000a*/ 	.short	(.L_9 - .L_8)
.L_8:
        /*000c*/ 	.word	0x00000000
        /*0010*/ 	.short	0x0002
        /*0012*/ 	.short	0x0010
        /*0014*/ 	.byte	0x00, 0xf5, 0x21, 0x00


	//----- nvinfo : EIATTR_KPARAM_INFO
	.align		4
.L_9:
        /*0018*/ 	.byte	0x04, 0x17
        /*001a*/ 	.short	(.L_11 - .L_10)
.L_10:
        /*001c*/ 	.word	0x00000000
        /*0020*/ 	.short	0x0001
        /*0022*/ 	.short	0x0008
        /*0024*/ 	.byte	0x00, 0xf0, 0x21, 0x00


	//----- nvinfo : EIATTR_KPARAM_INFO
	.align		4
.L_11:
        /*0028*/ 	.byte	0x04, 0x17
        /*002a*/ 	.short	(.L_13 - .L_12)
.L_12:
        /*002c*/ 	.word	0x00000000
        /*0030*/ 	.short	0x0000
        /*0032*/ 	.short	0x0000
        /*0034*/ 	.byte	0x00, 0xf5, 0x21, 0x00


	//----- nvinfo : EIATTR_SPARSE_MMA_MASK
	.align		4
.L_13:
        /*0038*/ 	.byte	0x03, 0x50
        /*003a*/ 	.short	0x0000


	//----- nvinfo : EIATTR_MAXREG_COUNT
	.align		4
        /*003c*/ 	.byte	0x03, 0x1b
        /*003e*/ 	.short	0x00ff


	//----- nvinfo : EIATTR_NUM_BARRIERS
	.align		4
        /*0040*/ 	.byte	0x02, 0x4c
        /*0042*/ 	.byte	0x01
	.zero		1


	//----- nvinfo : EIATTR_MERCURY_ISA_VERSION
	.align		4
        /*0044*/ 	.byte	0x03, 0x5f
        /*0046*/ 	.short	0x0101


	//----- nvinfo : EIATTR_VRC_CTA_INIT_COUNT
	.align		4
        /*0048*/ 	.byte	0x02, 0x4a
	.zero		1
	.zero		1


	//----- nvinfo : EIATTR_EXIT_INSTR_OFFSETS
	.align		4
        /*004c*/ 	.byte	0x04, 0x1c
        /*004e*/ 	.short	(.L_15 - .L_14)


	//   ....[0]....
.L_14:
        /*0050*/ 	.word	0x00000480


	//   ....[1]....
        /*0054*/ 	.word	0x00000b20


	//----- nvinfo : EIATTR_CRS_STACK_SIZE
	.align		4
.L_15:
        /*0058*/ 	.byte	0x04, 0x1e
        /*005a*/ 	.short	(.L_17 - .L_16)
.L_16:
        /*005c*/ 	.word	0x00000000


	//----- nvinfo : EIATTR_CBANK_PARAM_SIZE
	.align		4
.L_17:
        /*0060*/ 	.byte	0x03, 0x19
        /*0062*/ 	.short	0x0018


	//----- nvinfo : EIATTR_PARAM_CBANK
	.align		4
        /*0064*/ 	.byte	0x04, 0x0a
        /*0066*/ 	.short	(.L_19 - .L_18)
	.align		4
.L_18:
        /*0068*/ 	.word	index@(.nv.constant0._Z10sum_primesPimPy)
        /*006c*/ 	.short	0x0380
        /*006e*/ 	.short	0x0018


	//----- nvinfo : EIATTR_SW_WAR
	.align		4
.L_19:
        /*0070*/ 	.byte	0x04, 0x36
        /*0072*/ 	.short	(.L_21 - .L_20)
.L_20:
        /*0074*/ 	.word	0x00000008
.L_21:


//--------------------- .nv.callgraph             --------------------------
	.section	.nv.callgraph,"",@"SHT_CUDA_CALLGRAPH"
	.align	4
	.sectionentsize	8
	.align		4
        /*0000*/ 	.word	0x00000000
	.align		4
        /*0004*/ 	.word	0xffffffff
	.align		4
        /*0008*/ 	.word	0x00000000
	.align		4
        /*000c*/ 	.word	0xfffffffe
	.align		4
        /*0010*/ 	.word	0x00000000
	.align		4
        /*0014*/ 	.word	0xfffffffd
	.align		4
        /*0018*/ 	.word	0x00000000
	.align		4
        /*001c*/ 	.word	0xfffffffc


//--------------------- .text._Z10sum_primesPimPy --------------------------
	.section	.text._Z10sum_primesPimPy,"ax",@progbits
	.align	128
        .global         _Z10sum_primesPimPy
        .type           _Z10sum_primesPimPy,@function
        .size           _Z10sum_primesPimPy,(.L_x_12 - _Z10sum_primesPimPy)
        .other          _Z10sum_primesPimPy,@"STO_CUDA_ENTRY STV_DEFAULT"
_Z10sum_primesPimPy:
.text._Z10sum_primesPimPy:
[----:B------:R-:W-:Y:S01]  /*0000*/  LDC R1, c[0x0][0x37c] ;  /* 0x0000df00ff017b82 */ /* 0x000fe20000000800 */
[----:B------:R-:W0:Y:S01]  /*0010*/  S2R R0, SR_CTAID.X ;  /* 0x0000000000007919 */ /* 0x000e220000002500 */
[----:B------:R-:W0:Y:S01]  /*0020*/  LDCU UR9, c[0x0][0x360] ;  /* 0x00006c00ff0977ac */ /* 0x000e220008000800 */
[----:B------:R-:W-:Y:S01]  /*0030*/  BSSY.RECONVERGENT B0, `(.L_x_0) ;  /* 0x000003d000007945 */ /* 0x000fe20003800200 */
[----:B------:R-:W-:Y:S01]  /*0040*/  IMAD.MOV.U32 R4, RZ, RZ, RZ ;  /* 0x000000ffff047224 */ /* 0x000fe200078e00ff */
[----:B------:R-:W0:Y:S01]  /*0050*/  S2R R3, SR_TID.X ;  /* 0x0000000000037919 */ /* 0x000e220000002100 */
[----:B------:R-:W1:Y:S01]  /*0060*/  LDCU.64 UR10, c[0x0][0x358] ;  /* 0x00006b00ff0a77ac */ /* 0x000e620008000a00 */
[----:B------:R-:W2:Y:S01]  /*0070*/  LDCU.64 UR12, c[0x0][0x388] ;  /* 0x00007100ff0c77ac */ /* 0x000ea20008000a00 */
[----:B------:R-:W3:Y:S01]  /*0080*/  LDCU.64 UR6, c[0x0][0x380] ;  /* 0x00007000ff0677ac */ /* 0x000ee20008000a00 */
[----:B0-----:R-:W-:-:S05]  /*0090*/  IMAD R2, R0, UR9, R3 ;  /* 0x0000000900027c24 */ /* 0x001fca000f8e0203 */
[----:B------:R-:W-:-:S13]  /*00a0*/  ISETP.GT.AND P0, PT, R2, 0xf3f7c, PT ;  /* 0x000f3f7c0200780c */ /* 0x000fda0003f04270 */
[----:B-123--:R-:W-:Y:S05]  /*00b0*/  @P0 BRA `(.L_x_1) ;  /* 0x0000000000d00947 */ /* 0x00efea0003800000 */
[----:B------:R-:W0:Y:S01]  /*00c0*/  LDCU.64 UR4, c[0x0][0x388] ;  /* 0x00007100ff0477ac */ /* 0x000e220008000a00 */
[----:B------:R-:W-:Y:S01]  /*00d0*/  LEA R2, R2, 0x585, 0x1 ;  /* 0x0000058502027811 */ /* 0x000fe200078e08ff */
[----:B------:R-:W-:Y:S02]  /*00e0*/  IMAD.MOV.U32 R11, RZ, RZ, RZ ;  /* 0x000000ffff0b7224 */ /* 0x000fe400078e00ff */
[----:B------:R-:W-:Y:S01]  /*00f0*/  IMAD.MOV.U32 R8, RZ, RZ, RZ ;  /* 0x000000ffff087224 */ /* 0x000fe200078e00ff */
[----:B0-----:R-:W-:-:S04]  /*0100*/  UISETP.NE.U32.AND UP0, UPT, UR4, URZ, UPT ;  /* 0x000000ff0400728c */ /* 0x001fc8000bf05070 */
[----:B------:R-:W-:-:S09]  /*0110*/  UISETP.NE.AND.EX UP0, UPT, UR5, URZ, UPT, UP0 ;  /* 0x000000ff0500728c */ /* 0x000fd2000bf05300 */
[----:B------:R-:W-:Y:S05]  /*0120*/  BRA.U !UP0, `(.L_x_2) ;  /* 0x0000000108a47547 */ /* 0x000fea000b800000 */
[----:B------:R-:W0:Y:S01]  /*0130*/  LDC R4, c[0x0][0x388] ;  /* 0x0000e200ff047b82 */ /* 0x000e220000000800 */
[----:B------:R-:W-:Y:S01]  /*0140*/  BSSY.RECONVERGENT B1, `(.L_x_2) ;  /* 0x0000027000017945 */ /* 0x000fe20003800200 */
[----:B------:R-:W-:Y:S01]  /*0150*/  IABS R9, R2 ;  /* 0x0000000200097213 */ /* 0x000fe20000000000 */
[----:B------:R-:W-:Y:S02]  /*0160*/  IMAD.MOV.U32 R11, RZ, RZ, RZ ;  /* 0x000000ffff0b7224 */ /* 0x000fe400078e00ff */
[----:B------:R-:W-:-:S03]  /*0170*/  IMAD.MOV.U32 R8, RZ, RZ, RZ ;  /* 0x000000ffff087224 */ /* 0x000fc600078e00ff */
[----:B------:R-:W1:Y:S04]  /*0180*/  LDC R5, c[0x0][0x38c] ;  /* 0x0000e300ff057b82 */ /* 0x000e680000000800 */
.L_x_4:
[----:B------:R-:W-:-:S04]  /*0190*/  LEA R12, P0, R11, UR6, 0x2 ;  /* 0x000000060b0c7c11 */ /* 0x000fc8000f8010ff */
[----:B------:R-:W-:-:S06]  /*01a0*/  LEA.HI.X R13, R11, UR7, R8, 0x2, P0 ;  /* 0x000000070b0d7c11 */ /* 0x000fcc00080f1408 */
[----:B------:R-:W2:Y:S01]  /*01b0*/  LDG.E R13, desc[UR10][R12.64] ;  /* 0x0000000a0c0d7981 */ /* 0x000ea2000c1e1900 */
[----:B------:R-:W-:Y:S02]  /*01c0*/  ISETP.GE.AND P2, PT, R2, RZ, PT ;  /* 0x000000ff0200720c */ /* 0x000fe40003f46270 */
[----:B--2---:R-:W-:-:S04]  /*01d0*/  IABS R15, R13 ;  /* 0x0000000d000f7213 */ /* 0x004fc80000000000 */
[----:B------:R-:W2:Y:S08]  /*01e0*/  I2F.RP R10, R15 ;  /* 0x0000000f000a7306 */ /* 0x000eb00000209400 */
[----:B--2---:R-:W2:Y:S02]  /*01f0*/  MUFU.RCP R10, R10 ;  /* 0x0000000a000a7308 */ /* 0x004ea40000001000 */
[----:B--2---:R-:W-:Y:S01]  /*0200*/  VIADD R6, R10, 0xffffffe ;  /* 0x0ffffffe0a067836 */ /* 0x004fe20000000000 */
[----:B------:R-:W-:-:S05]  /*0210*/  IABS R10, R2 ;  /* 0x00000002000a7213 */ /* 0x000fca0000000000 */
[----:B------:R2:W3:Y:S02]  /*0220*/  F2I.FTZ.U32.TRUNC.NTZ R7, R6 ;  /* 0x0000000600077305 */ /* 0x0004e4000021f000 */
[----:B--2---:R-:W-:Y:S02]  /*0230*/  IMAD.MOV.U32 R6, RZ, RZ, RZ ;  /* 0x000000ffff067224 */ /* 0x004fe400078e00ff */
[----:B---3--:R-:W-:-:S04]  /*0240*/  IMAD.MOV R14, RZ, RZ, -R7 ;  /* 0x000000ffff0e7224 */ /* 0x008fc800078e0a07 */
[----:B------:R-:W-:Y:S01]  /*0250*/  IMAD R17, R14, R15, RZ ;  /* 0x0000000f0e117224 */ /* 0x000fe200078e02ff */
[----:B------:R-:W-:-:S03]  /*0260*/  IABS R14, R13 ;  /* 0x0000000d000e7213 */ /* 0x000fc60000000000 */
[----:B------:R-:W-:-:S04]  /*0270*/  IMAD.HI.U32 R12, R7, R17, R6 ;  /* 0x00000011070c7227 */ /* 0x000fc800078e0006 */
[----:B------:R-:W-:Y:S02]  /*0280*/  IMAD.MOV R7, RZ, RZ, -R14 ;  /* 0x000000ffff077224 */ /* 0x000fe400078e0a0e */
[----:B------:R-:W-:-:S04]  /*0290*/  IMAD.HI.U32 R12, R12, R9, RZ ;  /* 0x000000090c0c7227 */ /* 0x000fc800078e00ff */
[----:B------:R-:W-:-:S05]  /*02a0*/  IMAD R12, R12, R7, R10 ;  /* 0x000000070c0c7224 */ /* 0x000fca00078e020a */
[----:B------:R-:W-:-:S13]  /*02b0*/  ISETP.GT.U32.AND P0, PT, R15, R12, PT ;  /* 0x0000000c0f00720c */ /* 0x000fda0003f04070 */
[----:B------:R-:W-:Y:S01]  /*02c0*/  @!P0 IMAD.IADD R12, R12, 0x1, -R15 ;  /* 0x000000010c0c8824 */ /* 0x000fe200078e0a0f */
[----:B------:R-:W-:-:S04]  /*02d0*/  ISETP.NE.AND P0, PT, R13, RZ, PT ;  /* 0x000000ff0d00720c */ /* 0x000fc80003f05270 */
[----:B------:R-:W-:-:S13]  /*02e0*/  ISETP.GT.U32.AND P1, PT, R15, R12, PT ;  /* 0x0000000c0f00720c */ /* 0x000fda0003f24070 */
[----:B------:R-:W-:-:S04]  /*02f0*/  @!P1 IMAD.IADD R12, R12, 0x1, -R15 ;  /* 0x000000010c0c9824 */ /* 0x000fc800078e0a0f */
[----:B------:R-:W-:Y:S01]  /*0300*/  @!P2 IMAD.MOV R12, RZ, RZ, -R12 ;  /* 0x000000ffff0ca224 */ /* 0x000fe200078e0a0c */
[----:B------:R-:W-:-:S04]  /*0310*/  @!P0 LOP3.LUT R12, RZ, R13, RZ, 0x33, !PT ;  /* 0x0000000dff0c8212 */ /* 0x000fc800078e33ff */
[----:B------:R-:W-:-:S13]  /*0320*/  ISETP.NE.AND P0, PT, R12, RZ, PT ;  /* 0x000000ff0c00720c */ /* 0x000fda0003f05270 */
[----:B------:R-:W-:Y:S05]  /*0330*/  @!P0 BRA `(.L_x_3) ;  /* 0x00000000001c8947 */ /* 0x000fea0003800000 */
[----:B------:R-:W-:-:S05]  /*0340*/  IADD3 R11, P0, PT, R11, 0x1, RZ ;  /* 0x000000010b0b7810 */ /* 0x000fca0007f1e0ff */
[----:B------:R-:W-:Y:S01]  /*0350*/  IMAD.X R8, RZ, RZ, R8, P0 ;  /* 0x000000ffff087224 */ /* 0x000fe200000e0608 */
[----:B------:R-:W-:-:S04]  /*0360*/  ISETP.GE.U32.AND P0, PT, R11, UR12, PT ;  /* 0x0000000c0b007c0c */ /* 0x000fc8000bf06070 */
[----:B------:R-:W-:-:S13]  /*0370*/  ISETP.GE.U32.AND.EX P0, PT, R8, UR13, PT, P0 ;  /* 0x0000000d08007c0c */ /* 0x000fda000bf06100 */
[----:B------:R-:W-:Y:S05]  /*0380*/  @!P0 BRA `(.L_x_4) ;  /* 0xfffffffc00808947 */ /* 0x000fea000383ffff */
[----:B0-----:R-:W-:Y:S02]  /*0390*/  IMAD.MOV.U32 R11, RZ, RZ, R4 ;  /* 0x000000ffff0b7224 */ /* 0x001fe400078e0004 */
[----:B-1----:R-:W-:-:S07]  /*03a0*/  IMAD.MOV.U32 R8, RZ, RZ, R5 ;  /* 0x000000ffff087224 */ /* 0x002fce00078e0005 */
.L_x_3:
[----:B------:R-:W-:Y:S05]  /*03b0*/  BSYNC.RECONVERGENT B1 ;  /* 0x0000000000017941 */ /* 0x000fea0003800200 */
.L_x_2:
[----:B------:R-:W2:Y:S02]  /*03c0*/  LDCU.64 UR4, c[0x0][0x388] ;  /* 0x00007100ff0477ac */ /* 0x000ea40008000a00 */
[----:B--2---:R-:W-:-:S04]  /*03d0*/  ISETP.NE.U32.AND P0, PT, R11, UR4, PT ;  /* 0x000000040b007c0c */ /* 0x004fc8000bf05070 */
[----:B------:R-:W-:-:S04]  /*03e0*/  ISETP.NE.AND.EX P0, PT, R8, UR5, PT, P0 ;  /* 0x0000000508007c0c */ /* 0x000fc8000bf05300 */
[----:B0-----:R-:W-:-:S09]  /*03f0*/  SEL R4, R2, RZ, !P0 ;  /* 0x000000ff02047207 */ /* 0x001fd20004000000 */
.L_x_1:
[----:B------:R-:W-:Y:S05]  /*0400*/  BSYNC.RECONVERGENT B0 ;  /* 0x0000000000007941 */ /* 0x000fea0003800200 */
.L_x_0:
[----:B------:R-:W0:Y:S01]  /*0410*/  S2UR UR5, SR_CgaCtaId ;  /* 0x00000000000579c3 */ /* 0x000e220000008800 */
[----:B------:R-:W-:Y:S01]  /*0420*/  UMOV UR4, 0x400 ;  /* 0x0000040000047882 */ /* 0x000fe20000000000 */
[----:B------:R-:W-:Y:S01]  /*0430*/  ISETP.NE.AND P0, PT, R3, RZ, PT ;  /* 0x000000ff0300720c */ /* 0x000fe20003f05270 */
[----:B0-----:R-:W-:-:S06]  /*0440*/  ULEA UR5, UR5, UR4, 0x18 ;  /* 0x0000000405057291 */ /* 0x001fcc000f8ec0ff */
[----:B-1----:R-:W-:-:S05]  /*0450*/  LEA R5, R3, UR5, 0x2 ;  /* 0x0000000503057c11 */ /* 0x002fca000f8e10ff */
[----:B------:R0:W-:Y:S01]  /*0460*/  STS [R5], R4 ;  /* 0x0000000405007388 */ /* 0x0001e20000000800 */
[----:B------:R-:W-:Y:S06]  /*0470*/  BAR.SYNC.DEFER_BLOCKING 0x0 ;  /* 0x0000000000007b1d */ /* 0x000fec0000010000 */
[----:B------:R-:W-:Y:S05]  /*0480*/  @P0 EXIT ;  /* 0x000000000000094d */ /* 0x000fea0003800000 */
[----:B------:R-:W1:Y:S01]  /*0490*/  LDC.64 R20, c[0x0][0x390] ;  /* 0x0000e400ff147b82 */ /* 0x000e620000000a00 */
[----:B------:R-:W-:Y:S01]  /*04a0*/  UISETP.GE.U32.AND UP0, UPT, UR9, 0x10, UPT ;  /* 0x000000100900788c */ /* 0x000fe2000bf06070 */
[----:B------:R-:W-:Y:S01]  /*04b0*/  CS2R R2, SRZ ;  /* 0x0000000000027805 */ /* 0x000fe2000001ff00 */
[----:B------:R-:W-:Y:S01]  /*04c0*/  ULOP3.LUT UR7, UR9, 0xf, URZ, 0xc0, !UPT ;  /* 0x0000000f09077892 */ /* 0x000fe2000f8ec0ff */
[----:B------:R-:W-:-:S06]  /*04d0*/  UMOV UR4, URZ ;  /* 0x000000ff00047c82 */ /* 0x000fcc0008000000 */
[----:B------:R-:W-:Y:S05]  /*04e0*/  BRA.U !UP0, `(.L_x_5) ;  /* 0x0000000108b47547 */ /* 0x000fea000b800000 */
[----:B------:R-:W-:Y:S01]  /*04f0*/  ULOP3.LUT UR6, UR9, 0xfffffff0, URZ, 0xc0, !UPT ;  /* 0xfffffff009067892 */ /* 0x000fe2000f8ec0ff */
[----:B------:R-:W-:Y:S01]  /*0500*/  CS2R R2, SRZ ;  /* 0x0000000000027805 */ /* 0x000fe2000001ff00 */
[----:B------:R-:W-:Y:S02]  /*0510*/  ULOP3.LUT UR4, UR9, 0x7f0, URZ, 0xc0, !UPT ;  /* 0x000007f009047892 */ /* 0x000fe4000f8ec0ff */
[----:B------:R-:W-:Y:S02]  /*0520*/  UIADD3 UR8, UPT, UPT, UR5, 0x20, URZ ;  /* 0x0000002005087890 */ /* 0x000fe4000fffe0ff */
[----:B------:R-:W-:-:S12]  /*0530*/  UIADD3 UR6, UPT, UPT, -UR6, URZ, URZ ;  /* 0x000000ff06067290 */ /* 0x000fd8000fffe1ff */
.L_x_6:
[----:B0-----:R-:W0:Y:S01]  /*0540*/  LDS.128 R4, [UR8+-0x20] ;  /* 0xffffe008ff047984 */ /* 0x001e220008000c00 */
[----:B------:R-:W-:-:S03]  /*0550*/  UIADD3 UR6, UPT, UPT, UR6, 0x10, URZ ;  /* 0x0000001006067890 */ /* 0x000fc6000fffe0ff */
[----:B------:R-:W2:Y:S01]  /*0560*/  LDS.128 R8, [UR8+-0x10] ;  /* 0xfffff008ff087984 */ /* 0x000ea20008000c00 */
[----:B------:R-:W-:-:S03]  /*0570*/  UISETP.NE.AND UP0, UPT, UR6, URZ, UPT ;  /* 0x000000ff0600728c */ /* 0x000fc6000bf05270 */
[----:B------:R-:W3:Y:S04]  /*0580*/  LDS.128 R12, [UR8] ;  /* 0x00000008ff0c7984 */ /* 0x000ee80008000c00 */
[----:B------:R-:W4:Y:S01]  /*0590*/  LDS.128 R16, [UR8+0x10] ;  /* 0x00001008ff107984 */ /* 0x000f220008000c00 */
[----:B------:R-:W-:Y:S01]  /*05a0*/  UIADD3 UR8, UPT, UPT, UR8, 0x40, URZ ;  /* 0x0000004008087890 */ /* 0x000fe2000fffe0ff */
[--C-:B0-----:R-:W-:Y:S02]  /*05b0*/  IADD3 R2, P2, P3, R5, R2, R4.reuse ;  /* 0x0000000205027210 */ /* 0x101fe40007b5e004 */
[----:B------:R-:W-:Y:S02]  /*05c0*/  SHF.R.S32.HI R4, RZ, 0x1f, R4 ;  /* 0x0000001fff047819 */ /* 0x000fe40000011404 */
[----:B------:R-:W-:-:S02]  /*05d0*/  SHF.R.S32.HI R5, RZ, 0x1f, R5 ;  /* 0x0000001fff057819 */ /* 0x000fc40000011405 */
[--C-:B------:R-:W-:Y:S02]  /*05e0*/  IADD3 R2, P0, P1, R7, R2, R6.reuse ;  /* 0x0000000207027210 */ /* 0x100fe4000791e006 */
[----:B------:R-:W-:Y:S02]  /*05f0*/  SHF.R.S32.HI R6, RZ, 0x1f, R6 ;  /* 0x0000001fff067819 */ /* 0x000fe40000011406 */
[----:B------:R-:W-:Y:S02]  /*0600*/  SHF.R.S32.HI R7, RZ, 0x1f, R7 ;  /* 0x0000001fff077819 */ /* 0x000fe40000011407 */
[----:B------:R-:W-:Y:S02]  /*0610*/  IADD3.X R4, PT, PT, R5, R3, R4, P2, P3 ;  /* 0x0000000305047210 */ /* 0x000fe400017e6404 */
[----:B--2---:R-:W-:Y:S02]  /*0620*/  IADD3 R2, P2, P3, R9, R2, R8 ;  /* 0x0000000209027210 */ /* 0x004fe40007b5e008 */
[----:B------:R-:W-:-:S02]  /*0630*/  IADD3.X R6, PT, PT, R7, R4, R6, P0, P1 ;  /* 0x0000000407067210 */ /* 0x000fc400007e2406 */
[----:B------:R-:W-:Y:S02]  /*0640*/  SHF.R.S32.HI R8, RZ, 0x1f, R8 ;  /* 0x0000001fff087819 */ /* 0x000fe40000011408 */
[----:B------:R-:W-:Y:S02]  /*0650*/  SHF.R.S32.HI R9, RZ, 0x1f, R9 ;  /* 0x0000001fff097819 */ /* 0x000fe40000011409 */
[--C-:B------:R-:W-:Y:S02]  /*0660*/  IADD3 R2, P0, P1, R11, R2, R10.reuse ;  /* 0x000000020b027210 */ /* 0x100fe4000791e00a */
[----:B------:R-:W-:Y:S02]  /*0670*/  SHF.R.S32.HI R10, RZ, 0x1f, R10 ;  /* 0x0000001fff0a7819 */ /* 0x000fe4000001140a */
[----:B------:R-:W-:Y:S02]  /*0680*/  SHF.R.S32.HI R11, RZ, 0x1f, R11 ;  /* 0x0000001fff0b7819 */ /* 0x000fe4000001140b */
[----:B------:R-:W-:-:S02]  /*0690*/  IADD3.X R8, PT, PT, R9, R6, R8, P2, P3 ;  /* 0x0000000609087210 */ /* 0x000fc400017e6408 */
[----:B---3--:R-:W-:Y:S02]  /*06a0*/  IADD3 R2, P2, P3, R13, R2, R12 ;  /* 0x000000020d027210 */ /* 0x008fe40007b5e00c */
[----:B------:R-:W-:Y:S02]  /*06b0*/  IADD3.X R10, PT, PT, R11, R8, R10, P0, P1 ;  /* 0x000000080b0a7210 */ /* 0x000fe400007e240a */
[----:B------:R-:W-:Y:S02]  /*06c0*/  SHF.R.S32.HI R12, RZ, 0x1f, R12 ;  /* 0x0000001fff0c7819 */ /* 0x000fe4000001140c */
[----:B------:R-:W-:Y:S02]  /*06d0*/  SHF.R.S32.HI R13, RZ, 0x1f, R13 ;  /* 0x0000001fff0d7819 */ /* 0x000fe4000001140d */
[--C-:B------:R-:W-:Y:S02]  /*06e0*/  IADD3 R2, P0, P1, R15, R2, R14.reuse ;  /* 0x000000020f027210 */ /* 0x100fe4000791e00e */
[----:B------:R-:W-:-:S02]  /*06f0*/  SHF.R.S32.HI R14, RZ, 0x1f, R14 ;  /* 0x0000001fff0e7819 */ /* 0x000fc4000001140e */
[----:B------:R-:W-:Y:S02]  /*0700*/  SHF.R.S32.HI R15, RZ, 0x1f, R15 ;  /* 0x0000001fff0f7819 */ /* 0x000fe4000001140f */
[----:B------:R-:W-:Y:S02]  /*0710*/  IADD3.X R12, PT, PT, R13, R10, R12, P2, P3 ;  /* 0x0000000a0d0c7210 */ /* 0x000fe400017e640c */
[----:B----4-:R-:W-:Y:S02]  /*0720*/  IADD3 R2, P2, P3, R17, R2, R16 ;  /* 0x0000000211027210 */ /* 0x010fe40007b5e010 */
[----:B------:R-:W-:Y:S02]  /*0730*/  IADD3.X R14, PT, PT, R15, R12, R14, P0, P1 ;  /* 0x0000000c0f0e7210 */ /* 0x000fe400007e240e */
[----:B------:R-:W-:Y:S02]  /*0740*/  SHF.R.S32.HI R16, RZ, 0x1f, R16 ;  /* 0x0000001fff107819 */ /* 0x000fe40000011410 */
[----:B------:R-:W-:-:S02]  /*0750*/  SHF.R.S32.HI R17, RZ, 0x1f, R17 ;  /* 0x0000001fff117819 */ /* 0x000fc40000011411 */
[--C-:B------:R-:W-:Y:S02]  /*0760*/  IADD3 R2, P0, P1, R19, R2, R18.reuse ;  /* 0x0000000213027210 */ /* 0x100fe4000791e012 */
[----:B------:R-:W-:Y:S02]  /*0770*/  SHF.R.S32.HI R3, RZ, 0x1f, R18 ;  /* 0x0000001fff037819 */ /* 0x000fe40000011412 */
[----:B------:R-:W-:Y:S02]  /*0780*/  SHF.R.S32.HI R4, RZ, 0x1f, R19 ;  /* 0x0000001fff047819 */ /* 0x000fe40000011413 */
[----:B------:R-:W-:-:S04]  /*0790*/  IADD3.X R16, PT, PT, R17, R14, R16, P2, P3 ;  /* 0x0000000e11107210 */ /* 0x000fc800017e6410 */
[----:B------:R-:W-:Y:S01]  /*07a0*/  IADD3.X R3, PT, PT, R4, R16, R3, P0, P1 ;  /* 0x0000001004037210 */ /* 0x000fe200007e2403 */
[----:B------:R-:W-:Y:S06]  /*07b0*/  BRA.U UP0, `(.L_x_6) ;  /* 0xfffffffd00607547 */ /* 0x000fec000b83ffff */
.L_x_5:
[----:B------:R-:W-:Y:S01]  /*07c0*/  UISETP.NE.AND UP0, UPT, UR7, URZ, UPT ;  /* 0x000000ff0700728c */ /* 0x000fe2000bf05270 */
[----:B-1----:R-:W-:-:S08]  /*07d0*/  IMAD.WIDE.U32 R20, R0, 0x8, R20 ;  /* 0x0000000800147825 */ /* 0x002fd000078e0014 */
[----:B------:R-:W-:Y:S05]  /*07e0*/  BRA.U !UP0, `(.L_x_7) ;  /* 0x0000000108c87547 */ /* 0x000fea000b800000 */
[----:B------:R-:W-:Y:S02]  /*07f0*/  UISETP.GE.U32.AND UP0, UPT, UR7, 0x8, UPT ;  /* 0x000000080700788c */ /* 0x000fe4000bf06070 */
[----:B------:R-:W-:-:S04]  /*0800*/  ULOP3.LUT UR8, UR9, 0x7, URZ, 0xc0, !UPT ;  /* 0x0000000709087892 */ /* 0x000fc8000f8ec0ff */
[----:B------:R-:W-:-:S03]  /*0810*/  UISETP.NE.AND UP1, UPT, UR8, URZ, UPT ;  /* 0x000000ff0800728c */ /* 0x000fc6000bf25270 */
[----:B------:R-:W-:Y:S08]  /*0820*/  BRA.U !UP0, `(.L_x_8) ;  /* 0x0000000108507547 */ /* 0x000ff0000b800000 */
[----:B------:R-:W-:Y:S02]  /*0830*/  ULEA UR6, UR4, UR5, 0x2 ;  /* 0x0000000504067291 */ /* 0x000fe4000f8e10ff */
[----:B------:R-:W-:-:S07]  /*0840*/  UIADD3 UR4, UPT, UPT, UR4, 0x8, URZ ;  /* 0x0000000804047890 */ /* 0x000fce000fffe0ff */
[----:B------:R-:W1:Y:S04]  /*0850*/  LDS.128 R8, [UR6] ;  /* 0x00000006ff087984 */ /* 0x000e680008000c00 */
[----:B0-----:R-:W0:Y:S01]  /*0860*/  LDS.128 R4, [UR6+0x10] ;  /* 0x00001006ff047984 */ /* 0x001e220008000c00 */
[--C-:B-1----:R-:W-:Y:S02]  /*0870*/  IADD3 R2, P2, P3, R9, R2, R8.reuse ;  /* 0x0000000209027210 */ /* 0x102fe40007b5e008 */
[----:B------:R-:W-:Y:S02]  /*0880*/  SHF.R.S32.HI R8, RZ, 0x1f, R8 ;  /* 0x0000001fff087819 */ /* 0x000fe40000011408 */
[----:B------:R-:W-:Y:S02]  /*0890*/  SHF.R.S32.HI R9, RZ, 0x1f, R9 ;  /* 0x0000001fff097819 */ /* 0x000fe40000011409 */
[----:B------:R-:W-:-:S02]  /*08a0*/  IADD3 R2, P0, P1, R11, R2, R10 ;  /* 0x000000020b027210 */ /* 0x000fc4000791e00a */
[----:B------:R-:W-:Y:S02]  /*08b0*/  SHF.R.S32.HI R10, RZ, 0x1f, R10 ;  /* 0x0000001fff0a7819 */ /* 0x000fe4000001140a */
[----:B------:R-:W-:Y:S02]  /*08c0*/  SHF.R.S32.HI R11, RZ, 0x1f, R11 ;  /* 0x0000001fff0b7819 */ /* 0x000fe4000001140b */
[----:B------:R-:W-:Y:S02]  /*08d0*/  IADD3.X R8, PT, PT, R9, R3, R8, P2, P3 ;  /* 0x0000000309087210 */ /* 0x000fe400017e6408 */
[--C-:B0-----:R-:W-:Y:S02]  /*08e0*/  IADD3 R2, P2, P3, R5, R2, R4.reuse ;  /* 0x0000000205027210 */ /* 0x101fe40007b5e004 */
[----:B------:R-:W-:Y:S02]  /*08f0*/  SHF.R.S32.HI R4, RZ, 0x1f, R4 ;  /* 0x0000001fff047819 */ /* 0x000fe40000011404 */
[----:B------:R-:W-:-:S02]  /*0900*/  IADD3.X R10, PT, PT, R11, R8, R10, P0, P1 ;  /* 0x000000080b0a7210 */ /* 0x000fc400007e240a */
[----:B------:R-:W-:Y:S02]  /*0910*/  SHF.R.S32.HI R5, RZ, 0x1f, R5 ;  /* 0x0000001fff057819 */ /* 0x000fe40000011405 */
[--C-:B------:R-:W-:Y:S02]  /*0920*/  IADD3 R2, P0, P1, R7, R2, R6.reuse ;  /* 0x0000000207027210 */ /* 0x100fe4000791e006 */
[----:B------:R-:W-:Y:S02]  /*0930*/  SHF.R.S32.HI R3, RZ, 0x1f, R6 ;  /* 0x0000001fff037819 */ /* 0x000fe40000011406 */
[----:B------:R-:W-:Y:S02]  /*0940*/  SHF.R.S32.HI R0, RZ, 0x1f, R7 ;  /* 0x0000001fff007819 */ /* 0x000fe40000011407 */
[----:B------:R-:W-:-:S04]  /*0950*/  IADD3.X R4, PT, PT, R5, R10, R4, P2, P3 ;  /* 0x0000000a05047210 */ /* 0x000fc800017e6404 */
[----:B------:R-:W-:-:S07]  /*0960*/  IADD3.X R3, PT, PT, R0, R4, R3, P0, P1 ;  /* 0x0000000400037210 */ /* 0x000fce00007e2403 */
.L_x_8:
[----:B------:R-:W-:Y:S05]  /*0970*/  BRA.U !UP1, `(.L_x_7) ;  /* 0x0000000109647547 */ /* 0x000fea000b800000 */
[----:B------:R-:W-:Y:S02]  /*0980*/  UISETP.GE.U32.AND UP0, UPT, UR8, 0x4, UPT ;  /* 0x000000040800788c */ /* 0x000fe4000bf06070 */
[----:B------:R-:W-:-:S04]  /*0990*/  ULOP3.LUT UR6, UR9, 0x3, URZ, 0xc0, !UPT ;  /* 0x0000000309067892 */ /* 0x000fc8000f8ec0ff */
[----:B------:R-:W-:-:S03]  /*09a0*/  UISETP.NE.AND UP1, UPT, UR6, URZ, UPT ;  /* 0x000000ff0600728c */ /* 0x000fc6000bf25270 */
[----:B------:R-:W-:Y:S08]  /*09b0*/  BRA.U !UP0, `(.L_x_9) ;  /* 0x00000001082c7547 */ /* 0x000ff0000b800000 */
[----:B------:R-:W-:Y:S02]  /*09c0*/  ULEA UR7, UR4, UR5, 0x2 ;  /* 0x0000000504077291 */ /* 0x000fe4000f8e10ff */
[----:B------:R-:W-:-:S07]  /*09d0*/  UIADD3 UR4, UPT, UPT, UR4, 0x4, URZ ;  /* 0x0000000404047890 */ /* 0x000fce000fffe0ff */
[----:B0-----:R-:W0:Y:S02]  /*09e0*/  LDS.128 R4, [UR7] ;  /* 0x00000007ff047984 */ /* 0x001e240008000c00 */
[--C-:B0-----:R-:W-:Y:S02]  /*09f0*/  IADD3 R2, P0, P1, R5, R2, R4.reuse ;  /* 0x0000000205027210 */ /* 0x101fe4000791e004 */
[----:B------:R-:W-:Y:S02]  /*0a00*/  SHF.R.S32.HI R4, RZ, 0x1f, R4 ;  /* 0x0000001fff047819 */ /* 0x000fe40000011404 */
[----:B------:R-:W-:Y:S02]  /*0a10*/  SHF.R.S32.HI R5, RZ, 0x1f, R5 ;  /* 0x0000001fff057819 */ /* 0x000fe40000011405 */
[--C-:B------:R-:W-:Y:S02]  /*0a20*/  IADD3 R2, P2, P3, R7, R2, R6.reuse ;  /* 0x0000000207027210 */ /* 0x100fe40007b5e006 */
[----:B------:R-:W-:-:S02]  /*0a30*/  SHF.R.S32.HI R6, RZ, 0x1f, R6 ;  /* 0x0000001fff067819 */ /* 0x000fc40000011406 */
[----:B------:R-:W-:Y:S02]  /*0a40*/  SHF.R.S32.HI R7, RZ, 0x1f, R7 ;  /* 0x0000001fff077819 */ /* 0x000fe40000011407 */
[----:B------:R-:W-:-:S04]  /*0a50*/  IADD3.X R3, PT, PT, R5, R3, R4, P0, P1 ;  /* 0x0000000305037210 */ /* 0x000fc800007e2404 */
[----:B------:R-:W-:-:S07]  /*0a60*/  IADD3.X R3, PT, PT, R7, R3, R6, P2, P3 ;  /* 0x0000000307037210 */ /* 0x000fce00017e6406 */
.L_x_9:
[----:B------:R-:W-:Y:S05]  /*0a70*/  BRA.U !UP1, `(.L_x_7) ;  /* 0x0000000109247547 */ /* 0x000fea000b800000 */
[----:B------:R-:W-:Y:S02]  /*0a80*/  ULEA UR4, UR4, UR5, 0x2 ;  /* 0x0000000504047291 */ /* 0x000fe4000f8e10ff */
[----:B------:R-:W-:-:S12]  /*0a90*/  UIADD3 UR6, UPT, UPT, -UR6, URZ, URZ ;  /* 0x000000ff06067290 */ /* 0x000fd8000fffe1ff */
.L_x_10:
[----:B------:R-:W1:Y:S01]  /*0aa0*/  LDS R0, [UR4] ;  /* 0x00000004ff007984 */ /* 0x000e620008000800 */
[----:B------:R-:W-:Y:S02]  /*0ab0*/  UIADD3 UR6, UPT, UPT, UR6, 0x1, URZ ;  /* 0x0000000106067890 */ /* 0x000fe4000fffe0ff */
[----:B------:R-:W-:Y:S02]  /*0ac0*/  UIADD3 UR4, UPT, UPT, UR4, 0x4, URZ ;  /* 0x0000000404047890 */ /* 0x000fe4000fffe0ff */
[----:B------:R-:W-:Y:S01]  /*0ad0*/  UISETP.NE.AND UP0, UPT, UR6, URZ, UPT ;  /* 0x000000ff0600728c */ /* 0x000fe2000bf05270 */
[----:B-1----:R-:W-:-:S04]  /*0ae0*/  IADD3 R2, P0, PT, R0, R2, RZ ;  /* 0x0000000200027210 */ /* 0x002fc80007f1e0ff */
[----:B------:R-:W-:-:S04]  /*0af0*/  LEA.HI.X.SX32 R3, R0, R3, 0x1, P0 ;  /* 0x0000000300037211 */ /* 0x000fc800000f0eff */
[----:B------:R-:W-:Y:S05]  /*0b00*/  BRA.U UP0, `(.L_x_10) ;  /* 0xfffffffd00e47547 */ /* 0x000fea000b83ffff */
.L_x_7:
[----:B------:R-:W-:Y:S01]  /*0b10*/  STG.E.64 desc[UR10][R20.64], R2 ;  /* 0x0000000214007986 */ /* 0x000fe2000c101b0a */
[----:B------:R-:W-:Y:S05]  /*0b20*/  EXIT ;  /* 0x000000000000794d */ /* 0x000fea0003800000 */
.L_x_11:
[----:B------:R-:W-:-:S00]  /*0b30*/  BRA `(.L_x_11) ;  /* 0xfffffffc00fc7947 */ /* 0x000fc0000383ffff */
[----:B------:R-:W-:-:S00]  /*0b40*/  NOP ;  /* 0x0000000000007918 */ /* 0x000fc00000000000 */
        /* <DEDUP_REMOVED lines=11> */
.L_x_12:


//--------------------- .nv.shared._Z10sum_primesPimPy --------------------------
	.section	.nv.shared._Z10sum_primesPimPy,"aw",@nobits
	.sectionflags	@""
	.align	4
.nv.shared._Z10sum_primesPimPy:
	.zero		3072


//--------------------- .nv.shared.reserved.0     --------------------------
	.section	.nv.shared.reserved.0,"aw",@nobits
	.weak		__nv_reservedSMEM_offset_0_alias
	.size		__nv_reservedSMEM_offset_0_alias, 0, 64
	.other		__nv_reservedSMEM_offset_0_alias,@"STO_CUDA_RESERVED_SHARED STV_DEFAULT"
__nv_reservedSMEM_offset_0_alias:
	.zero		0
	.zero		64


//--------------------- .nv.constant0._Z10sum_primesPimPy --------------------------
	.section	.nv.constant0._Z10sum_primesPimPy,"a",@progbits
	.sectionflags	@""
	.align	4
.nv.constant0._Z10sum_primesPimPy:
	.zero		920


//--------------------- SYMBOLS --------------------------

	.type		.nv.reservedSmem.offset0,@object
	.size		.nv.reservedSmem.offset0,0x4
	.type		.nv.reservedSmem.cap,@object
	.size		.nv.reservedSmem.cap,0x4
